	.headerflags	@"EF_CUDA_TEXMODE_UNIFIED EF_CUDA_64BIT_ADDRESS EF_CUDA_ACCELERATORS EF_CUDA_SM90 EF_CUDA_VIRTUAL_SM(EF_CUDA_SM90)"
	.elftype	@"ET_EXEC"


//--------------------- .nv.info                  --------------------------
	.section	.nv.info,"",@"SHT_CUDA_INFO"
	.align	4


	//----- nvinfo : EIATTR_REGCOUNT
	.align		4
        /*0000*/ 	.byte	0x04, 0x2f
        /*0002*/ 	.short	(.L_1 - .L_0)
	.align		4
.L_0:
        /*0004*/ 	.word	index@(triton_poi_fused_convolution_2)
        /*0008*/ 	.word	0x00000020


	//----- nvinfo : EIATTR_MIN_STACK_SIZE
	.align		4
.L_1:
        /*000c*/ 	.byte	0x04, 0x12
        /*000e*/ 	.short	(.L_3 - .L_2)
	.align		4
.L_2:
        /*0010*/ 	.word	index@(triton_poi_fused_convolution_2)
        /*0014*/ 	.word	0x00000000


	//----- nvinfo : EIATTR_FRAME_SIZE
	.align		4
.L_3:
        /*0018*/ 	.byte	0x04, 0x11
        /*001a*/ 	.short	(.L_5 - .L_4)
	.align		4
.L_4:
        /*001c*/ 	.word	index@(triton_poi_fused_convolution_2)
        /*0020*/ 	.word	0x00000000


	//----- nvinfo : EIATTR_MIN_STACK_SIZE
	.align		4
.L_5:
        /*0024*/ 	.byte	0x04, 0x12
        /*0026*/ 	.short	(.L_7 - .L_6)
	.align		4
.L_6:
        /*0028*/ 	.word	index@(triton_poi_fused_convolution_2)
        /*002c*/ 	.word	0x00000000
.L_7:


//--------------------- .nv.info.triton_poi_fused_convolution_2 --------------------------
	.section	.nv.info.triton_poi_fused_convolution_2,"",@"SHT_CUDA_INFO"
	.sectionflags	@""
	.align	4


	//----- nvinfo : EIATTR_CUDA_API_VERSION
	.align		4
        /*0000*/ 	.byte	0x04, 0x37
        /*0002*/ 	.short	(.L_9 - .L_8)
.L_8:
        /*0004*/ 	.word	0x0000007c


	//----- nvinfo : EIATTR_KPARAM_INFO
	.align		4
.L_9:
        /*0008*/ 	.byte	0x04, 0x17
        /*000a*/ 	.short	(.L_11 - .L_10)
.L_10:
        /*000c*/ 	.word	0x00000000
        /*0010*/ 	.short	0x0004
        /*0012*/ 	.short	0x001c
        /*0014*/ 	.byte	0x00, 0xf0, 0x11, 0x00


	//----- nvinfo : EIATTR_KPARAM_INFO
	.align		4
.L_11:
        /*0018*/ 	.byte	0x04, 0x17
        /*001a*/ 	.short	(.L_13 - .L_12)
.L_12:
        /*001c*/ 	.word	0x00000000
        /*0020*/ 	.short	0x0003
        /*0022*/ 	.short	0x0018
        /*0024*/ 	.byte	0x00, 0xf0, 0x11, 0x00


	//----- nvinfo : EIATTR_KPARAM_INFO
	.align		4
.L_13:
        /*0028*/ 	.byte	0x04, 0x17
        /*002a*/ 	.short	(.L_15 - .L_14)
.L_14:
        /*002c*/ 	.word	0x00000000
        /*0030*/ 	.short	0x0002
        /*0032*/ 	.short	0x0010
        /*0034*/ 	.byte	0x00, 0xf4, 0x21, 0x00


	//----- nvinfo : EIATTR_KPARAM_INFO
	.align		4
.L_15:
        /*0038*/ 	.byte	0x04, 0x17
        /*003a*/ 	.short	(.L_17 - .L_16)
.L_16:
        /*003c*/ 	.word	0x00000000
        /*0040*/ 	.short	0x0001
        /*0042*/ 	.short	0x0008
        /*0044*/ 	.byte	0x00, 0xf4, 0x21, 0x00


	//----- nvinfo : EIATTR_KPARAM_INFO
	.align		4
.L_17:
        /*0048*/ 	.byte	0x04, 0x17
        /*004a*/ 	.short	(.L_19 - .L_18)
.L_18:
        /*004c*/ 	.word	0x00000000
        /*0050*/ 	.short	0x0000
        /*0052*/ 	.short	0x0000
        /*0054*/ 	.byte	0x00, 0xf4, 0x21, 0x00


	//----- nvinfo : EIATTR_SPARSE_MMA_MASK
	.align		4
.L_19:
        /*0058*/ 	.byte	0x03, 0x50
        /*005a*/ 	.short	0x0000


	//----- nvinfo : EIATTR_MAXREG_COUNT
	.align		4
        /*005c*/ 	.byte	0x03, 0x1b
        /*005e*/ 	.short	0x00ff


	//----- nvinfo : EIATTR_EXIT_INSTR_OFFSETS
	.align		4
        /*0060*/ 	.byte	0x04, 0x1c
        /*0062*/ 	.short	(.L_21 - .L_20)


	//   ....[0]....
.L_20:
        /*0064*/ 	.word	0x00000640


	//   ....[1]....
        /*0068*/ 	.word	0x00000660


	//----- nvinfo : EIATTR_REQNTID
	.align		4
.L_21:
        /*006c*/ 	.byte	0x04, 0x10
        /*006e*/ 	.short	(.L_23 - .L_22)
.L_22:
        /*0070*/ 	.word	0x00000080
        /*0074*/ 	.word	0x00000001
        /*0078*/ 	.word	0x00000001


	//----- nvinfo : EIATTR_CBANK_PARAM_SIZE
	.align		4
.L_23:
        /*007c*/ 	.byte	0x03, 0x19
        /*007e*/ 	.short	0x0020


	//----- nvinfo : EIATTR_PARAM_CBANK
	.align		4
        /*0080*/ 	.byte	0x04, 0x0a
        /*0082*/ 	.short	(.L_25 - .L_24)
	.align		4
.L_24:
        /*0084*/ 	.word	index@(.nv.constant0.triton_poi_fused_convolution_2)
        /*0088*/ 	.short	0x0210
        /*008a*/ 	.short	0x0020


	//----- nvinfo : EIATTR_SW_WAR
	.align		4
.L_25:
        /*008c*/ 	.byte	0x04, 0x36
        /*008e*/ 	.short	(.L_27 - .L_26)
.L_26:
        /*0090*/ 	.word	0x00000008
.L_27:


//--------------------- .nv.callgraph             --------------------------
	.section	.nv.callgraph,"",@"SHT_CUDA_CALLGRAPH"
	.align	4
	.sectionentsize	8
	.align		4
        /*0000*/ 	.word	0x00000000
	.align		4
        /*0004*/ 	.word	0xffffffff
	.align		4
        /*0008*/ 	.word	0x00000000
	.align		4
        /*000c*/ 	.word	0xfffffffe
	.align		4
        /*0010*/ 	.word	0x00000000
	.align		4
        /*0014*/ 	.word	0xfffffffd
	.align		4
        /*0018*/ 	.word	0x00000000
	.align		4
        /*001c*/ 	.word	0xfffffffc


//--------------------- .text.triton_poi_fused_convolution_2 --------------------------
	.section	.text.triton_poi_fused_convolution_2,"ax",@progbits
	.sectionflags	@"SHF_BARRIERS=1"
	.align	128
        .global         triton_poi_fused_convolution_2
        .type           triton_poi_fused_convolution_2,@function
        .size           triton_poi_fused_convolution_2,(.L_x_1 - triton_poi_fused_convolution_2)
        .other          triton_poi_fused_convolution_2,@"STO_CUDA_ENTRY STV_DEFAULT"
triton_poi_fused_convolution_2:
.text.triton_poi_fused_convolution_2:
[----:B------:R-:W0:Y:S01]  /*0000*/  LDC R1, c[0x0][0x28] ;  /* 0x00000a00ff017b82 */ /* 0x000e220000000800 */
[----:B------:R-:W1:Y:S07]  /*0010*/  S2R R5, SR_TID.X ;  /* 0x0000000000057919 */ /* 0x000e6e0000002100 */
[----:B------:R-:W2:Y:S01]  /*0020*/  LDC.64 R14, c[0x0][0x210] ;  /* 0x00008400ff0e7b82 */ /* 0x000ea20000000a00 */
[----:B------:R-:W3:Y:S01]  /*0030*/  S2R R4, SR_CTAID.X ;  /* 0x0000000000047919 */ /* 0x000ee20000002500 */
[----:B------:R-:W4:Y:S01]  /*0040*/  S2R R0, SR_CTAID.Y ;  /* 0x0000000000007919 */ /* 0x000f220000002600 */
[----:B------:R-:W-:Y:S01]  /*0050*/  CS2R R28, SRZ ;  /* 0x00000000001c7805 */ /* 0x000fe2000001ff00 */
[----:B------:R-:W-:Y:S01]  /*0060*/  ULDC.64 UR6, c[0x0][0x208] ;  /* 0x0000820000067ab9 */ /* 0x000fe20000000a00 */
[----:B-1----:R-:W-:Y:S01]  /*0070*/  SHF.R.U32.HI R3, RZ, 0x4, R5 ;  /* 0x00000004ff037819 */ /* 0x002fe20000011605 */
[----:B---3--:R-:W-:-:S03]  /*0080*/  IMAD.SHL.U32 R4, R4, 0x10, RZ ;  /* 0x0000001004047824 */ /* 0x008fc600078e00ff */
[----:B------:R-:W-:Y:S01]  /*0090*/  SGXT.U32 R3, R3, 0x3 ;  /* 0x000000030303781a */ /* 0x000fe20000000000 */
[----:B----4-:R-:W-:Y:S01]  /*00a0*/  IMAD.SHL.U32 R2, R0, 0x40, RZ ;  /* 0x0000004000027824 */ /* 0x010fe200078e00ff */
[----:B------:R-:W-:-:S04]  /*00b0*/  LOP3.LUT R16, R4, 0xf, R5, 0xf8, !PT ;  /* 0x0000000f04107812 */ /* 0x000fc800078ef805 */
[----:B------:R-:W-:Y:S02]  /*00c0*/  LOP3.LUT R7, R2, 0x8, R3, 0xfe, !PT ;  /* 0x0000000802077812 */ /* 0x000fe400078efe03 */
[----:B------:R-:W-:Y:S02]  /*00d0*/  LOP3.LUT R9, R2, 0x18, R3, 0xfe, !PT ;  /* 0x0000001802097812 */ /* 0x000fe400078efe03 */
[----:B------:R-:W-:Y:S01]  /*00e0*/  LOP3.LUT R6, R2, R3, RZ, 0xfc, !PT ;  /* 0x0000000302067212 */ /* 0x000fe200078efcff */
[--C-:B------:R-:W-:Y:S01]  /*00f0*/  IMAD R7, R7, 0x9, R16.reuse ;  /* 0x0000000907077824 */ /* 0x100fe200078e0210 */
[----:B------:R-:W-:Y:S01]  /*0100*/  LOP3.LUT R8, R2, 0x10, R3, 0xfe, !PT ;  /* 0x0000001002087812 */ /* 0x000fe200078efe03 */
        /* <DEDUP_REMOVED lines=9> */
[----:B------:R-:W-:Y:S01]  /*01a0*/  ISETP.GE.AND P0, PT, R16, 0x9, PT ;  /* 0x000000091000780c */ /* 0x000fe20003f06270 */
[----:B------:R-:W-:-:S02]  /*01b0*/  IMAD R25, R12, 0x9, R16 ;  /* 0x000000090c197824 */ /* 0x000fc400078e0210 */
[----:B------:R-:W-:Y:S02]  /*01c0*/  IMAD R27, R13, 0x9, R16 ;  /* 0x000000090d1b7824 */ /* 0x000fe400078e0210 */
[----:B--2---:R-:W-:-:S04]  /*01d0*/  IMAD.WIDE R20, R7, 0x4, R14 ;  /* 0x0000000407147825 */ /* 0x004fc800078e020e */
[----:B------:R-:W-:-:S04]  /*01e0*/  IMAD.WIDE R6, R9, 0x4, R14 ;  /* 0x0000000409067825 */ /* 0x000fc800078e020e */
[--C-:B------:R-:W-:Y:S01]  /*01f0*/  IMAD.WIDE R18, R19, 0x4, R14.reuse ;  /* 0x0000000413127825 */ /* 0x100fe200078e020e */
[----:B------:R-:W2:Y:S03]  /*0200*/  @!P0 LDG.E.EL R29, desc[UR6][R6.64] ;  /* 0x00000006061d8981 */ /* 0x000ea6000c2e1900 */
[----:B------:R-:W-:-:S04]  /*0210*/  IMAD.WIDE R16, R17, 0x4, R14 ;  /* 0x0000000411107825 */ /* 0x000fc800078e020e */
[----:B------:R-:W-:Y:S01]  /*0220*/  IMAD.WIDE R8, R23, 0x4, R14 ;  /* 0x0000000417087825 */ /* 0x000fe200078e020e */
[----:B------:R-:W-:-:S03]  /*0230*/  CS2R R22, SRZ ;  /* 0x0000000000167805 */ /* 0x000fc6000001ff00 */
[--C-:B------:R-:W-:Y:S01]  /*0240*/  IMAD.WIDE R10, R11, 0x4, R14.reuse ;  /* 0x000000040b0a7825 */ /* 0x100fe200078e020e */
[----:B------:R-:W3:Y:S03]  /*0250*/  @!P0 LDG.E.EL R28, desc[UR6][R8.64] ;  /* 0x00000006081c8981 */ /* 0x000ee6000c2e1900 */
[--C-:B------:R-:W-:Y:S01]  /*0260*/  IMAD.WIDE R12, R25, 0x4, R14.reuse ;  /* 0x00000004190c7825 */ /* 0x100fe200078e020e */
[----:B------:R-:W-:Y:S01]  /*0270*/  CS2R R24, SRZ ;  /* 0x0000000000187805 */ /* 0x000fe2000001ff00 */
[----:B------:R-:W4:Y:S02]  /*0280*/  @!P0 LDG.E.EL R22, desc[UR6][R18.64] ;  /* 0x0000000612168981 */ /* 0x000f24000c2e1900 */
[----:B------:R-:W-:Y:S01]  /*0290*/  IMAD.WIDE R14, R27, 0x4, R14 ;  /* 0x000000041b0e7825 */ /* 0x000fe200078e020e */
[----:B------:R-:W-:Y:S01]  /*02a0*/  CS2R R26, SRZ ;  /* 0x00000000001a7805 */ /* 0x000fe2000001ff00 */
[----:B------:R-:W5:Y:S04]  /*02b0*/  @!P0 LDG.E.EL R23, desc[UR6][R20.64] ;  /* 0x0000000614178981 */ /* 0x000f68000c2e1900 */
[----:B------:R1:W5:Y:S04]  /*02c0*/  @!P0 LDG.E.EL R24, desc[UR6][R16.64] ;  /* 0x0000000610188981 */ /* 0x000368000c2e1900 */
[----:B------:R-:W5:Y:S04]  /*02d0*/  @!P0 LDG.E.EL R27, desc[UR6][R10.64] ;  /* 0x000000060a1b8981 */ /* 0x000f68000c2e1900 */
[----:B------:R1:W5:Y:S04]  /*02e0*/  @!P0 LDG.E.EL R26, desc[UR6][R12.64] ;  /* 0x000000060c1a8981 */ /* 0x000368000c2e1900 */
[----:B------:R-:W5:Y:S01]  /*02f0*/  @!P0 LDG.E.EL R25, desc[UR6][R14.64] ;  /* 0x000000060e198981 */ /* 0x000f62000c2e1900 */
[----:B------:R-:W1:Y:S02]  /*0300*/  S2UR UR5, SR_CgaCtaId ;  /* 0x00000000000579c3 */ /* 0x000e640000008800 */
[C---:B01----:R-:W-:Y:S01]  /*0310*/  IMAD.SHL.U32 R17, R5.reuse, 0x4, RZ ;  /* 0x0000000405117824 */ /* 0x043fe200078e00ff */
[----:B------:R-:W-:Y:S01]  /*0320*/  UMOV UR4, 0x400 ;  /* 0x0000040000047882 */ /* 0x000fe20000000000 */
[----:B------:R-:W-:-:S03]  /*0330*/  IMAD.SHL.U32 R16, R5, 0x40, RZ ;  /* 0x0000004005107824 */ /* 0x000fc600078e00ff */
[----:B------:R-:W-:Y:S02]  /*0340*/  LOP3.LUT R18, R17, 0x1fc, RZ, 0xc0, !PT ;  /* 0x000001fc11127812 */ /* 0x000fe400078ec0ff */
[----:B------:R-:W-:Y:S02]  /*0350*/  LOP3.LUT R16, R16, 0x3c0, RZ, 0xc0, !PT ;  /* 0x000003c010107812 */ /* 0x000fe400078ec0ff */
[----:B------:R-:W-:-:S04]  /*0360*/  LOP3.LUT R6, R18, 0x200, RZ, 0xfc, !PT ;  /* 0x0000020012067812 */ /* 0x000fc800078efcff */
[----:B------:R-:W-:Y:S02]  /*0370*/  SHF.R.U32.HI R8, RZ, 0x2, R6 ;  /* 0x00000002ff087819 */ /* 0x000fe40000011606 */
[----:B------:R-:W-:Y:S01]  /*0380*/  LOP3.LUT R6, R16, R3, RZ, 0xfc, !PT ;  /* 0x0000000310067212 */ /* 0x000fe200078efcff */
[----:B------:R-:W-:-:S06]  /*0390*/  UPRMT UR4, UR5, 0x654, UR4 ;  /* 0x0000065405047896 */ /* 0x000fcc0008000004 */
[----:B------:R-:W-:-:S05]  /*03a0*/  LEA.HI R7, R16, UR4, RZ, 0x1e ;  /* 0x0000000410077c11 */ /* 0x000fca000f8ff0ff */
[----:B------:R-:W-:Y:S01]  /*03b0*/  IMAD R20, R6, 0x4, R7 ;  /* 0x0000000406147824 */ /* 0x000fe200078e0207 */
[----:B------:R-:W-:Y:S02]  /*03c0*/  LOP3.LUT R5, R5, 0x70, RZ, 0xc0, !PT ;  /* 0x0000007005057812 */ /* 0x000fe400078ec0ff */
[----:B------:R-:W-:-:S03]  /*03d0*/  LOP3.LUT R8, R8, 0xf0, RZ, 0xc0, !PT ;  /* 0x000000f008087812 */ /* 0x000fc600078ec0ff */
[----:B------:R-:W-:Y:S02]  /*03e0*/  VIADD R5, R5, UR4 ;  /* 0x0000000405057c36 */ /* 0x000fe40008000000 */
[----:B------:R-:W-:Y:S02]  /*03f0*/  VIADD R7, R8, UR4 ;  /* 0x0000000408077c36 */ /* 0x000fe40008000000 */
[C---:B------:R-:W-:Y:S02]  /*0400*/  IMAD R12, R18.reuse, 0x4, R5 ;  /* 0x00000004120c7824 */ /* 0x040fe400078e0205 */
[----:B------:R-:W-:Y:S01]  /*0410*/  IMAD R8, R18, 0x4, R7 ;  /* 0x0000000412087824 */ /* 0x000fe200078e0207 */
[----:B------:R-:W-:Y:S01]  /*0420*/  SHF.R.S32.HI R5, RZ, 0x19, R0 ;  /* 0x00000019ff057819 */ /* 0x000fe20000011400 */
[----:B------:R-:W0:Y:S01]  /*0430*/  LDC.64 R6, c[0x0][0x220] ;  /* 0x00008800ff067b82 */ /* 0x000e220000000a00 */
[----:B------:R-:W-:Y:S02]  /*0440*/  LOP3.LUT R2, R2, 0x3c, R17, 0xf8, !PT ;  /* 0x0000003c02027812 */ /* 0x000fe400078ef811 */
[----:B------:R-:W-:-:S05]  /*0450*/  SGXT R5, R5, 0x1 ;  /* 0x000000010505781a */ /* 0x000fca0000000200 */
[----:B------:R-:W1:Y:S01]  /*0460*/  LDC.64 R16, c[0x0][0x218] ;  /* 0x00008600ff107b82 */ /* 0x000e620000000a00 */
[----:B------:R-:W-:-:S04]  /*0470*/  LEA.HI R5, R5, R2, RZ, 0x6 ;  /* 0x0000000205057211 */ /* 0x000fc800078f30ff */
[----:B------:R-:W-:Y:S02]  /*0480*/  LOP3.LUT R19, R5, 0xffffffc0, RZ, 0xc0, !PT ;  /* 0xffffffc005137812 */ /* 0x000fe400078ec0ff */
[----:B------:R-:W-:Y:S02]  /*0490*/  SHF.R.S32.HI R5, RZ, 0x6, R5 ;  /* 0x00000006ff057819 */ /* 0x000fe40000011405 */
[----:B------:R-:W-:Y:S01]  /*04a0*/  LOP3.LUT R0, R4, R3, RZ, 0xfc, !PT ;  /* 0x0000000304007212 */ /* 0x000fe200078efcff */
[----:B------:R-:W-:Y:S01]  /*04b0*/  IMAD.IADD R2, R2, 0x1, -R19 ;  /* 0x0000000102027824 */ /* 0x000fe200078e0a13 */
[----:B------:R-:W-:Y:S02]  /*04c0*/  LOP3.LUT R3, R4, 0x8, R3, 0xfe, !PT ;  /* 0x0000000804037812 */ /* 0x000fe400078efe03 */
[----:B------:R-:W-:Y:S01]  /*04d0*/  ISETP.GE.AND P0, PT, R0, 0x9, PT ;  /* 0x000000090000780c */ /* 0x000fe20003f06270 */
[----:B------:R-:W-:Y:S01]  /*04e0*/  IMAD R2, R5, 0x240, R2 ;  /* 0x0000024005027824 */ /* 0x000fe200078e0202 */
[----:B------:R-:W-:-:S03]  /*04f0*/  ISETP.GE.AND P1, PT, R3, 0x9, PT ;  /* 0x000000090300780c */ /* 0x000fc60003f26270 */
[--C-:B------:R-:W-:Y:S02]  /*0500*/  IMAD R5, R0, 0x40, R2.reuse ;  /* 0x0000004000057824 */ /* 0x100fe400078e0202 */
[----:B------:R-:W-:Y:S02]  /*0510*/  IMAD R19, R3, 0x40, R2 ;  /* 0x0000004003137824 */ /* 0x000fe400078e0202 */
[----:B-1----:R-:W-:-:S04]  /*0520*/  IMAD.WIDE R2, R5, 0x4, R16 ;  /* 0x0000000405027825 */ /* 0x002fc800078e0210 */
[----:B------:R-:W-:-:S04]  /*0530*/  IMAD.WIDE R16, R19, 0x4, R16 ;  /* 0x0000000413107825 */ /* 0x000fc800078e0210 */
[----:B0-----:R-:W-:-:S04]  /*0540*/  IMAD.WIDE R4, R5, 0x4, R6 ;  /* 0x0000000405047825 */ /* 0x001fc800078e0206 */
[----:B------:R-:W-:Y:S01]  /*0550*/  IMAD.WIDE R6, R19, 0x4, R6 ;  /* 0x0000000413067825 */ /* 0x000fe200078e0206 */
[----:B--2---:R-:W-:Y:S04]  /*0560*/  STS [R20+0x60], R29 ;  /* 0x0000601d14007388 */ /* 0x004fe80000000800 */
[----:B---3--:R-:W-:Y:S04]  /*0570*/  STS [R20+0x80], R28 ;  /* 0x0000801c14007388 */ /* 0x008fe80000000800 */
[----:B----4-:R-:W-:Y:S04]  /*0580*/  STS [R20], R22 ;  /* 0x0000001614007388 */ /* 0x010fe80000000800 */
[----:B-----5:R-:W-:Y:S04]  /*0590*/  STS [R20+0x20], R23 ;  /* 0x0000201714007388 */ /* 0x020fe80000000800 */
[----:B------:R-:W-:Y:S04]  /*05a0*/  STS [R20+0x40], R24 ;  /* 0x0000401814007388 */ /* 0x000fe80000000800 */
[----:B------:R-:W-:Y:S04]  /*05b0*/  STS [R20+0xa0], R27 ;  /* 0x0000a01b14007388 */ /* 0x000fe80000000800 */
[----:B------:R-:W-:Y:S04]  /*05c0*/  STS [R20+0xc0], R26 ;  /* 0x0000c01a14007388 */ /* 0x000fe80000000800 */
[----:B------:R-:W-:Y:S01]  /*05d0*/  STS [R20+0xe0], R25 ;  /* 0x0000e01914007388 */ /* 0x000fe20000000800 */
[----:B------:R-:W-:Y:S06]  /*05e0*/  BAR.SYNC.DEFER_BLOCKING 0x0 ;  /* 0x0000000000007b1d */ /* 0x000fec0000010000 */
[----:B------:R-:W0:Y:S04]  /*05f0*/  LDS.128 R12, [R12] ;  /* 0x000000000c0c7984 */ /* 0x000e280000000c00 */
[----:B------:R-:W1:Y:S04]  /*0600*/  LDS.128 R8, [R8+0x800] ;  /* 0x0008000008087984 */ /* 0x000e680000000c00 */
[----:B0-----:R0:W-:Y:S04]  /*0610*/  @!P0 STG.E.128 desc[UR6][R2.64], R12 ;  /* 0x0000000c02008986 */ /* 0x0011e8000c101d06 */
[----:B-1----:R0:W-:Y:S04]  /*0620*/  @!P1 STG.E.128 desc[UR6][R16.64], R8 ;  /* 0x0000000810009986 */ /* 0x0021e8000c101d06 */
[----:B------:R0:W-:Y:S02]  /*0630*/  @!P0 STG.E.128 desc[UR6][R4.64], R12 ;  /* 0x0000000c04008986 */ /* 0x0001e4000c101d06 */
[----:B0-----:R-:W-:Y:S05]  /*0640*/  @P1 EXIT ;  /* 0x000000000000194d */ /* 0x001fea0003800000 */
[----:B------:R-:W-:Y:S01]  /*0650*/  STG.E.128 desc[UR6][R6.64], R8 ;  /* 0x0000000806007986 */ /* 0x000fe2000c101d06 */
[----:B------:R-:W-:Y:S05]  /*0660*/  EXIT ;  /* 0x000000000000794d */ /* 0x000fea0003800000 */
.L_x_0:
[----:B------:R-:W-:-:S00]  /*0670*/  BRA `(.L_x_0) ;  /* 0xfffffffc00fc7947 */ /* 0x000fc0000383ffff */
[----:B------:R-:W-:-:S00]  /*0680*/  NOP ;  /* 0x0000000000007918 */ /* 0x000fc00000000000 */
[----:B------:R-:W-:-:S00]  /*0690*/  NOP ;  /* 0x0000000000007918 */ /* 0x000fc00000000000 */
[----:B------:R-:W-:-:S00]  /*06a0*/  NOP ;  /* 0x0000000000007918 */ /* 0x000fc00000000000 */
[----:B------:R-:W-:-:S00]  /*06b0*/  NOP ;  /* 0x0000000000007918 */ /* 0x000fc00000000000 */
[----:B------:R-:W-:-:S00]  /*06c0*/  NOP ;  /* 0x0000000000007918 */ /* 0x000fc00000000000 */
[----:B------:R-:W-:-:S00]  /*06d0*/  NOP ;  /* 0x0000000000007918 */ /* 0x000fc00000000000 */
[----:B------:R-:W-:-:S00]  /*06e0*/  NOP ;  /* 0x0000000000007918 */ /* 0x000fc00000000000 */
[----:B------:R-:W-:-:S00]  /*06f0*/  NOP ;  /* 0x0000000000007918 */ /* 0x000fc00000000000 */
.L_x_1:


//--------------------- .nv.shared.triton_poi_fused_convolution_2 --------------------------
	.section	.nv.shared.triton_poi_fused_convolution_2,"aw",@nobits
	.sectionflags	@""
	.align	16
	.zero		1024


//--------------------- .nv.constant0.triton_poi_fused_convolution_2 --------------------------
	.section	.nv.constant0.triton_poi_fused_convolution_2,"a",@progbits
	.sectionflags	@""
	.align	4
.nv.constant0.triton_poi_fused_convolution_2:
	.zero		560
